//
// Generated by NVIDIA NVVM Compiler
//
// Compiler Build ID: CL-36424714
// Cuda compilation tools, release 13.0, V13.0.88
// Based on NVVM 20.0.0
//

.version 9.0
.target sm_100
.address_size 64

	// .globl	_Z8wmmaGemmPK6__halfS1_Pfiii

.visible .entry _Z8wmmaGemmPK6__halfS1_Pfiii(
	.param .u64 .ptr .align 1 _Z8wmmaGemmPK6__halfS1_Pfiii_param_0,
	.param .u64 .ptr .align 1 _Z8wmmaGemmPK6__halfS1_Pfiii_param_1,
	.param .u64 .ptr .align 1 _Z8wmmaGemmPK6__halfS1_Pfiii_param_2,
	.param .u32 _Z8wmmaGemmPK6__halfS1_Pfiii_param_3,
	.param .u32 _Z8wmmaGemmPK6__halfS1_Pfiii_param_4,
	.param .u32 _Z8wmmaGemmPK6__halfS1_Pfiii_param_5
)
{
	.reg .pred 	%p<6>;
	.reg .b32 	%r<143>;
	.reg .b32 	%f<125>;
	.reg .b64 	%rd<50>;

	ld.param.u64 	%rd7, [_Z8wmmaGemmPK6__halfS1_Pfiii_param_0];
	ld.param.u32 	%r34, [_Z8wmmaGemmPK6__halfS1_Pfiii_param_4];
	ld.param.u32 	%r35, [_Z8wmmaGemmPK6__halfS1_Pfiii_param_5];
	cvta.to.global.u64 	%rd1, %rd7;
	mov.u32 	%r1, %ctaid.y;
	setp.lt.s32 	%p1, %r34, 1;
	mov.f32 	%f117, 0f00000000;
	mov.f32 	%f118, %f117;
	mov.f32 	%f119, %f117;
	mov.f32 	%f120, %f117;
	mov.f32 	%f121, %f117;
	mov.f32 	%f122, %f117;
	mov.f32 	%f123, %f117;
	mov.f32 	%f124, %f117;
	@%p1 bra 	$L__BB0_7;
	mul.lo.s32 	%r37, %r1, %r34;
	shl.b32 	%r2, %r37, 4;
	add.s32 	%r38, %r34, -1;
	shr.u32 	%r39, %r38, 4;
	add.s32 	%r3, %r39, 1;
	and.b32  	%r4, %r3, 3;
	setp.lt.u32 	%p2, %r34, 49;
	mov.b32 	%r139, 0;
	mov.f32 	%f117, 0f00000000;
	@%p2 bra 	$L__BB0_4;
	mul.wide.u32 	%rd8, %r2, 2;
	add.s64 	%rd9, %rd8, %rd1;
	add.s64 	%rd49, %rd9, 64;
	mul.lo.s32 	%r136, %r35, 48;
	shl.b32 	%r135, %r35, 5;
	shl.b32 	%r134, %r35, 4;
	and.b32  	%r41, %r3, 536870908;
	neg.s32 	%r132, %r41;
	mov.f32 	%f117, 0f00000000;
	mov.b32 	%r133, 0;
	mov.u32 	%r137, %r2;
	mov.f32 	%f118, %f117;
	mov.f32 	%f119, %f117;
	mov.f32 	%f120, %f117;
	mov.f32 	%f121, %f117;
	mov.f32 	%f122, %f117;
	mov.f32 	%f123, %f117;
	mov.f32 	%f124, %f117;
	mov.u32 	%r139, %r133;
$L__BB0_3:
	ld.param.u64 	%rd46, [_Z8wmmaGemmPK6__halfS1_Pfiii_param_1];
	mul.wide.u32 	%rd10, %r137, 2;
	add.s64 	%rd11, %rd1, %rd10;
	cvt.s64.s32 	%rd12, %r133;
	mov.u32 	%r42, %ctaid.x;
	shl.b32 	%r43, %r42, 4;
	cvt.u64.u32 	%rd13, %r43;
	add.s64 	%rd14, %rd12, %rd13;
	cvta.to.global.u64 	%rd15, %rd46;
	shl.b64 	%rd16, %rd14, 1;
	add.s64 	%rd17, %rd15, %rd16;
	wmma.load.a.sync.aligned.row.m16n16k16.global.f16 	{%r44, %r45, %r46, %r47, %r48, %r49, %r50, %r51}, [%rd11], %r34;
	wmma.load.b.sync.aligned.col.m16n16k16.global.f16 	{%r52, %r53, %r54, %r55, %r56, %r57, %r58, %r59}, [%rd17], %r35;
	wmma.mma.sync.aligned.row.col.m16n16k16.f32.f32 {%f61, %f62, %f63, %f64, %f65, %f66, %f67, %f68}, {%r44, %r45, %r46, %r47, %r48, %r49, %r50, %r51}, {%r52, %r53, %r54, %r55, %r56, %r57, %r58, %r59}, {%f124, %f123, %f122, %f121, %f120, %f119, %f118, %f117};
	add.s64 	%rd18, %rd49, -32;
	cvt.s64.s32 	%rd19, %r134;
	add.s64 	%rd20, %rd19, %rd13;
	shl.b64 	%rd21, %rd20, 1;
	add.s64 	%rd22, %rd15, %rd21;
	wmma.load.a.sync.aligned.row.m16n16k16.global.f16 	{%r60, %r61, %r62, %r63, %r64, %r65, %r66, %r67}, [%rd18], %r34;
	wmma.load.b.sync.aligned.col.m16n16k16.global.f16 	{%r68, %r69, %r70, %r71, %r72, %r73, %r74, %r75}, [%rd22], %r35;
	wmma.mma.sync.aligned.row.col.m16n16k16.f32.f32 {%f69, %f70, %f71, %f72, %f73, %f74, %f75, %f76}, {%r60, %r61, %r62, %r63, %r64, %r65, %r66, %r67}, {%r68, %r69, %r70, %r71, %r72, %r73, %r74, %r75}, {%f61, %f62, %f63, %f64, %f65, %f66, %f67, %f68};
	cvt.s64.s32 	%rd23, %r135;
	add.s64 	%rd24, %rd23, %rd13;
	shl.b64 	%rd25, %rd24, 1;
	add.s64 	%rd26, %rd15, %rd25;
	wmma.load.a.sync.aligned.row.m16n16k16.global.f16 	{%r76, %r77, %r78, %r79, %r80, %r81, %r82, %r83}, [%rd49], %r34;
	wmma.load.b.sync.aligned.col.m16n16k16.global.f16 	{%r84, %r85, %r86, %r87, %r88, %r89, %r90, %r91}, [%rd26], %r35;
	wmma.mma.sync.aligned.row.col.m16n16k16.f32.f32 {%f77, %f78, %f79, %f80, %f81, %f82, %f83, %f84}, {%r76, %r77, %r78, %r79, %r80, %r81, %r82, %r83}, {%r84, %r85, %r86, %r87, %r88, %r89, %r90, %r91}, {%f69, %f70, %f71, %f72, %f73, %f74, %f75, %f76};
	add.s64 	%rd27, %rd49, 32;
	cvt.s64.s32 	%rd28, %r136;
	add.s64 	%rd29, %rd28, %rd13;
	shl.b64 	%rd30, %rd29, 1;
	add.s64 	%rd31, %rd15, %rd30;
	wmma.load.a.sync.aligned.row.m16n16k16.global.f16 	{%r92, %r93, %r94, %r95, %r96, %r97, %r98, %r99}, [%rd27], %r34;
	wmma.load.b.sync.aligned.col.m16n16k16.global.f16 	{%r100, %r101, %r102, %r103, %r104, %r105, %r106, %r107}, [%rd31], %r35;
	wmma.mma.sync.aligned.row.col.m16n16k16.f32.f32 {%f124, %f123, %f122, %f121, %f120, %f119, %f118, %f117}, {%r92, %r93, %r94, %r95, %r96, %r97, %r98, %r99}, {%r100, %r101, %r102, %r103, %r104, %r105, %r106, %r107}, {%f77, %f78, %f79, %f80, %f81, %f82, %f83, %f84};
	add.s32 	%r139, %r139, 64;
	add.s64 	%rd49, %rd49, 128;
	add.s32 	%r137, %r137, 64;
	shl.b32 	%r108, %r35, 6;
	add.s32 	%r136, %r136, %r108;
	add.s32 	%r135, %r135, %r108;
	add.s32 	%r134, %r134, %r108;
	add.s32 	%r133, %r133, %r108;
	add.s32 	%r132, %r132, 4;
	setp.ne.s32 	%p3, %r132, 0;
	@%p3 bra 	$L__BB0_3;
$L__BB0_4:
	setp.eq.s32 	%p4, %r4, 0;
	@%p4 bra 	$L__BB0_7;
	mul.lo.s32 	%r142, %r139, %r35;
	shl.b32 	%r25, %r35, 4;
	add.s32 	%r141, %r139, %r2;
	neg.s32 	%r140, %r4;
$L__BB0_6:
	.pragma "nounroll";
	ld.param.u64 	%rd47, [_Z8wmmaGemmPK6__halfS1_Pfiii_param_1];
	mul.wide.u32 	%rd32, %r141, 2;
	add.s64 	%rd33, %rd1, %rd32;
	cvt.s64.s32 	%rd34, %r142;
	mov.u32 	%r109, %ctaid.x;
	shl.b32 	%r110, %r109, 4;
	cvt.u64.u32 	%rd35, %r110;
	add.s64 	%rd36, %rd34, %rd35;
	cvta.to.global.u64 	%rd37, %rd47;
	shl.b64 	%rd38, %rd36, 1;
	add.s64 	%rd39, %rd37, %rd38;
	wmma.load.a.sync.aligned.row.m16n16k16.global.f16 	{%r111, %r112, %r113, %r114, %r115, %r116, %r117, %r118}, [%rd33], %r34;
	wmma.load.b.sync.aligned.col.m16n16k16.global.f16 	{%r119, %r120, %r121, %r122, %r123, %r124, %r125, %r126}, [%rd39], %r35;
	wmma.mma.sync.aligned.row.col.m16n16k16.f32.f32 {%f124, %f123, %f122, %f121, %f120, %f119, %f118, %f117}, {%r111, %r112, %r113, %r114, %r115, %r116, %r117, %r118}, {%r119, %r120, %r121, %r122, %r123, %r124, %r125, %r126}, {%f124, %f123, %f122, %f121, %f120, %f119, %f118, %f117};
	add.s32 	%r142, %r142, %r25;
	add.s32 	%r141, %r141, 16;
	add.s32 	%r140, %r140, 1;
	setp.ne.s32 	%p5, %r140, 0;
	@%p5 bra 	$L__BB0_6;
$L__BB0_7:
	ld.param.u64 	%rd48, [_Z8wmmaGemmPK6__halfS1_Pfiii_param_2];
	cvta.to.global.u64 	%rd40, %rd48;
	mov.u32 	%r127, %ctaid.y;
	mov.u32 	%r128, %ctaid.x;
	shl.b32 	%r129, %r128, 4;
	mul.lo.s32 	%r130, %r127, %r35;
	shl.b32 	%r131, %r130, 4;
	cvt.s64.s32 	%rd41, %r131;
	cvt.u64.u32 	%rd42, %r129;
	add.s64 	%rd43, %rd41, %rd42;
	shl.b64 	%rd44, %rd43, 2;
	add.s64 	%rd45, %rd40, %rd44;
	wmma.store.d.sync.aligned.row.m16n16k16.global.f32 	[%rd45], {%f124, %f123, %f122, %f121, %f120, %f119, %f118, %f117}, %r35;
	ret;

}


// ===== COMPILED SASS (sm_100) =====

	.target	sm_100

	.elftype	@"ET_EXEC"


//--------------------- .note.nv.tkinfo           --------------------------
	.section	.note.nv.tkinfo,"",@"SHT_NOTE"
	.sectionflags	@"SHF_NOTE_NV_TKINFO"
	.tkinfo
        /*0018*/ 	.word	0x00000002
        /*0030*/ 	.string	""
        /*0030*/ 	.string	"ptxas"
        /*0030*/ 	.string	"Cuda compilation tools, release 13.0, V13.0.88"
        /*0030*/ 	.string	"Build cuda_13.0.r13.0/compiler.36424714_0"
        /*0030*/ 	.string	"-arch sm_100 -m 64 "



//--------------------- .note.nv.cuinfo           --------------------------
	.section	.note.nv.cuinfo,"",@"SHT_NOTE"
	.sectionflags	@"SHF_NOTE_NV_CUINFO"
        /*0018*/ 	.short	0x0002
        /*001a*/ 	.short	0x0064
        /*001c*/ 	.short	0x0082
	.zero		2


//--------------------- .nv.info                  --------------------------
	.section	.nv.info,"",@"SHT_CUDA_INFO"
	.align	4


	//----- nvinfo : EIATTR_REGCOUNT
	.align		4
        /*0000*/ 	.byte	0x04, 0x2f
        /*0002*/ 	.short	(.L_1 - .L_0)
	.align		4
.L_0:
        /*0004*/ 	.word	index@(_Z8wmmaGemmPK6__halfS1_Pfiii)
        /*0008*/ 	.word	0x00000020


	//----- nvinfo : EIATTR_FRAME_SIZE
	.align		4
.L_1:
        /*000c*/ 	.byte	0x04, 0x11
        /*000e*/ 	.short	(.L_3 - .L_2)
	.align		4
.L_2:
        /*0010*/ 	.word	index@(_Z8wmmaGemmPK6__halfS1_Pfiii)
        /*0014*/ 	.word	0x00000000


	//----- nvinfo : EIATTR_MIN_STACK_SIZE
	.align		4
.L_3:
        /*0018*/ 	.byte	0x04, 0x12
        /*001a*/ 	.short	(.L_5 - .L_4)
	.align		4
.L_4:
        /*001c*/ 	.word	index@(_Z8wmmaGemmPK6__halfS1_Pfiii)
        /*0020*/ 	.word	0x00000000
.L_5:


//--------------------- .nv.compat                --------------------------
	.section	.nv.compat,"",@"SHT_CUDA_COMPAT_INFO"
	.align	4
        /*0000*/ 	.byte	0x02, 0x09, 0x00, 0x00, 0x02, 0x02, 0x01, 0x00, 0x02, 0x05, 0x05, 0x00, 0x03, 0x07, 0x01, 0x01
        /*0010*/ 	.byte	0x02, 0x03, 0x00, 0x00, 0x02, 0x06, 0x01, 0x00, 0x04, 0x0b, 0x08, 0x00, 0x09, 0x00, 0x00, 0x00
        /*0020*/ 	.byte	0x00, 0x00, 0x00, 0x00


//--------------------- .nv.info._Z8wmmaGemmPK6__halfS1_Pfiii --------------------------
	.section	.nv.info._Z8wmmaGemmPK6__halfS1_Pfiii,"",@"SHT_CUDA_INFO"
	.sectionflags	@""
	.align	4


	//----- nvinfo : EIATTR_CUDA_API_VERSION
	.align		4
        /*0000*/ 	.byte	0x04, 0x37
        /*0002*/ 	.short	(.L_7 - .L_6)
.L_6:
        /*0004*/ 	.word	0x00000082


	//----- nvinfo : EIATTR_KPARAM_INFO
	.align		4
.L_7:
        /*0008*/ 	.byte	0x04, 0x17
        /*000a*/ 	.short	(.L_9 - .L_8)
.L_8:
        /*000c*/ 	.word	0x00000000
        /*0010*/ 	.short	0x0005
        /*0012*/ 	.short	0x0020
        /*0014*/ 	.byte	0x00, 0xf0, 0x11, 0x00


	//----- nvinfo : EIATTR_KPARAM_INFO
	.align		4
.L_9:
        /*0018*/ 	.byte	0x04, 0x17
        /*001a*/ 	.short	(.L_11 - .L_10)
.L_10:
        /*001c*/ 	.word	0x00000000
        /*0020*/ 	.short	0x0004
        /*0022*/ 	.short	0x001c
        /*0024*/ 	.byte	0x00, 0xf0, 0x11, 0x00


	//----- nvinfo : EIATTR_KPARAM_INFO
	.align		4
.L_11:
        /*0028*/ 	.byte	0x04, 0x17
        /*002a*/ 	.short	(.L_13 - .L_12)
.L_12:
        /*002c*/ 	.word	0x00000000
        /*0030*/ 	.short	0x0003
        /*0032*/ 	.short	0x0018
        /*0034*/ 	.byte	0x00, 0xf0, 0x11, 0x00


	//----- nvinfo : EIATTR_KPARAM_INFO
	.align		4
.L_13:
        /*0038*/ 	.byte	0x04, 0x17
        /*003a*/ 	.short	(.L_15 - .L_14)
.L_14:
        /*003c*/ 	.word	0x00000000
        /*0040*/ 	.short	0x0002
        /*0042*/ 	.short	0x0010
        /*0044*/ 	.byte	0x00, 0xf5, 0x21, 0x00


	//----- nvinfo : EIATTR_KPARAM_INFO
	.align		4
.L_15:
        /*0048*/ 	.byte	0x04, 0x17
        /*004a*/ 	.short	(.L_17 - .L_16)
.L_16:
        /*004c*/ 	.word	0x00000000
        /*0050*/ 	.short	0x0001
        /*0052*/ 	.short	0x0008
        /*0054*/ 	.byte	0x00, 0xf5, 0x21, 0x00


	//----- nvinfo : EIATTR_KPARAM_INFO
	.align		4
.L_17:
        /*0058*/ 	.byte	0x04, 0x17
        /*005a*/ 	.short	(.L_19 - .L_18)
.L_18:
        /*005c*/ 	.word	0x00000000
        /*0060*/ 	.short	0x0000
        /*0062*/ 	.short	0x0000
        /*0064*/ 	.byte	0x00, 0xf5, 0x21, 0x00


	//----- nvinfo : EIATTR_SPARSE_MMA_MASK
	.align		4
.L_19:
        /*0068*/ 	.byte	0x03, 0x50
        /*006a*/ 	.short	0x0000


	//----- nvinfo : EIATTR_WMMA_USED
	.align		4
        /*006c*/ 	.byte	0x01, 0x2b
	.zero		2


	//----- nvinfo : EIATTR_MAXREG_COUNT
	.align		4
        /*0070*/ 	.byte	0x03, 0x1b
        /*0072*/ 	.short	0x00ff


	//----- nvinfo : EIATTR_MERCURY_ISA_VERSION
	.align		4
        /*0074*/ 	.byte	0x03, 0x5f
        /*0076*/ 	.short	0x0101


	//----- nvinfo : EIATTR_VRC_CTA_INIT_COUNT
	.align		4
        /*0078*/ 	.byte	0x02, 0x4a
	.zero		1
	.zero		1


	//----- nvinfo : EIATTR_EXIT_INSTR_OFFSETS
	.align		4
        /*007c*/ 	.byte	0x04, 0x1c
        /*007e*/ 	.short	(.L_21 - .L_20)


	//   ....[0]....
.L_20:
        /*0080*/ 	.word	0x00000d70


	//----- nvinfo : EIATTR_CBANK_PARAM_SIZE
	.align		4
.L_21:
        /*0084*/ 	.byte	0x03, 0x19
        /*0086*/ 	.short	0x0024


	//----- nvinfo : EIATTR_PARAM_CBANK
	.align		4
        /*0088*/ 	.byte	0x04, 0x0a
        /*008a*/ 	.short	(.L_23 - .L_22)
	.align		4
.L_22:
        /*008c*/ 	.word	index@(.nv.constant0._Z8wmmaGemmPK6__halfS1_Pfiii)
        /*0090*/ 	.short	0x0380
        /*0092*/ 	.short	0x0024


	//----- nvinfo : EIATTR_SW_WAR
	.align		4
.L_23:
        /*0094*/ 	.byte	0x04, 0x36
        /*0096*/ 	.short	(.L_25 - .L_24)
.L_24:
        /*0098*/ 	.word	0x00000008
.L_25:


//--------------------- .nv.callgraph             --------------------------
	.section	.nv.callgraph,"",@"SHT_CUDA_CALLGRAPH"
	.align	4
	.sectionentsize	8
	.align		4
        /*0000*/ 	.word	0x00000000
	.align		4
        /*0004*/ 	.word	0xffffffff
	.align		4
        /*0008*/ 	.word	0x00000000
	.align		4
        /*000c*/ 	.word	0xfffffffe
	.align		4
        /*0010*/ 	.word	0x00000000
	.align		4
        /*0014*/ 	.word	0xfffffffd
	.align		4
        /*0018*/ 	.word	0x00000000
	.align		4
        /*001c*/ 	.word	0xfffffffc


//--------------------- .text._Z8wmmaGemmPK6__halfS1_Pfiii --------------------------
	.section	.text._Z8wmmaGemmPK6__halfS1_Pfiii,"ax",@progbits
	.align	128
        .global         _Z8wmmaGemmPK6__halfS1_Pfiii
        .type           _Z8wmmaGemmPK6__halfS1_Pfiii,@function
        .size           _Z8wmmaGemmPK6__halfS1_Pfiii,(.L_x_5 - _Z8wmmaGemmPK6__halfS1_Pfiii)
        .other          _Z8wmmaGemmPK6__halfS1_Pfiii,@"STO_CUDA_ENTRY STV_DEFAULT"
_Z8wmmaGemmPK6__halfS1_Pfiii:
.text._Z8wmmaGemmPK6__halfS1_Pfiii:
[----:B------:R-:W-:Y:S01]  /*0000*/  LDC R1, c[0x0][0x37c] ;  /* 0x0000df00ff017b82 */ /* 0x000fe20000000800 */
[----:B------:R-:W0:Y:S07]  /*0010*/  LDCU UR26, c[0x0][0x39c] ;  /* 0x00007380ff1a77ac */ /* 0x000e2e0008000800 */
[----:B------:R-:W1:Y:S01]  /*0020*/  S2UR UR24, SR_CTAID.Y ;  /* 0x00000000001879c3 */ /* 0x000e620000002600 */
[----:B------:R-:W-:Y:S02]  /*0030*/  CS2R R10, SRZ ;  /* 0x00000000000a7805 */ /* 0x000fe4000001ff00 */
[----:B------:R-:W-:-:S02]  /*0040*/  CS2R R8, SRZ ;  /* 0x0000000000087805 */ /* 0x000fc4000001ff00 */
[----:B------:R-:W-:Y:S02]  /*0050*/  CS2R R6, SRZ ;  /* 0x0000000000067805 */ /* 0x000fe4000001ff00 */
[----:B------:R-:W-:Y:S01]  /*0060*/  CS2R R4, SRZ ;  /* 0x0000000000047805 */ /* 0x000fe2000001ff00 */
[----:B------:R-:W2:Y:S01]  /*0070*/  LDCU.64 UR14, c[0x0][0x358] ;  /* 0x00006b00ff0e77ac */ /* 0x000ea20008000a00 */
[----:B0-----:R-:W-:-:S09]  /*0080*/  UISETP.GE.AND UP0, UPT, UR26, 0x1, UPT ;  /* 0x000000011a00788c */ /* 0x001fd2000bf06270 */
[----:B------:R-:W-:Y:S05]  /*0090*/  BRA.U !UP0, `(.L_x_0) ;  /* 0x0000000908dc7547 */ /* 0x000fea000b800000 */
[----:B------:R-:W-:Y:S01]  /*00a0*/  UISETP.GE.U32.AND UP1, UPT, UR26, 0x31, UPT ;  /* 0x000000311a00788c */ /* 0x000fe2000bf26070 */
[----:B------:R-:W-:Y:S01]  /*00b0*/  IMAD.MOV.U32 R11, RZ, RZ, RZ ;  /* 0x000000ffff0b7224 */ /* 0x000fe200078e00ff */
[----:B------:R-:W-:Y:S02]  /*00c0*/  UIADD3 UR4, UPT, UPT, UR26, -0x1, URZ ;  /* 0xffffffff1a047890 */ /* 0x000fe4000fffe0ff */
[----:B-1----:R-:W-:Y:S02]  /*00d0*/  UIMAD UR5, UR24, UR26, URZ ;  /* 0x0000001a180572a4 */ /* 0x002fe4000f8e02ff */
[----:B------:R-:W-:Y:S02]  /*00e0*/  ULEA.HI UR4, UR4, 0x1, URZ, 0x1c ;  /* 0x0000000104047891 */ /* 0x000fe4000f8fe0ff */
[----:B------:R-:W-:Y:S02]  /*00f0*/  UIADD3 UR6, UPT, UPT, UR26, -0x1, URZ ;  /* 0xffffffff1a067890 */ /* 0x000fe4000fffe0ff */
[----:B------:R-:W-:-:S02]  /*0100*/  ULOP3.LUT UR12, UR4, 0x3, URZ, 0xc0, !UPT ;  /* 0x00000003040c7892 */ /* 0x000fc4000f8ec0ff */
[----:B------:R-:W-:Y:S02]  /*0110*/  USHF.L.U32 UR8, UR5, 0x4, URZ ;  /* 0x0000000405087899 */ /* 0x000fe400080006ff */
[----:B------:R-:W-:Y:S01]  /*0120*/  UISETP.NE.AND UP0, UPT, UR12, URZ, UPT ;  /* 0x000000ff0c00728c */ /* 0x000fe2000bf05270 */
[----:B------:R-:W-:Y:S01]  /*0130*/  UMOV UR4, URZ ;  /* 0x000000ff00047c82 */ /* 0x000fe20008000000 */
[----:B------:R-:W-:Y:S01]  /*0140*/  ULEA.HI UR6, UR6, 0x1, URZ, 0x1c ;  /* 0x0000000106067891 */ /* 0x000fe2000f8fe0ff */
[----:B------:R-:W-:Y:S11]  /*0150*/  BRA.U !UP1, `(.L_x_1) ;  /* 0x0000000509e87547 */ /* 0x000ff6000b800000 */
[----:B------:R-:W0:Y:S01]  /*0160*/  S2R R17, SR_LANEID ;  /* 0x0000000000117919 */ /* 0x000e220000000000 */
[----:B------:R-:W1:Y:S01]  /*0170*/  LDCU UR27, c[0x0][0x3a0] ;  /* 0x00007400ff1b77ac */ /* 0x000e620008000800 */
[----:B------:R-:W3:Y:S01]  /*0180*/  S2UR UR10, SR_CTAID.X ;  /* 0x00000000000a79c3 */ /* 0x000ee20000002500 */
[----:B------:R-:W-:Y:S01]  /*0190*/  IMAD.MOV.U32 R3, RZ, RZ, RZ ;  /* 0x000000ffff037224 */ /* 0x000fe200078e00ff */
[----:B------:R-:W-:Y:S01]  /*01a0*/  CS2R R10, SRZ ;  /* 0x00000000000a7805 */ /* 0x000fe2000001ff00 */
[----:B------:R-:W4:Y:S01]  /*01b0*/  LDCU.64 UR16, c[0x0][0x380] ;  /* 0x00007000ff1077ac */ /* 0x000f220008000a00 */
[----:B------:R-:W-:Y:S02]  /*01c0*/  CS2R R8, SRZ ;  /* 0x0000000000087805 */ /* 0x000fe4000001ff00 */
[----:B------:R-:W-:Y:S01]  /*01d0*/  CS2R R6, SRZ ;  /* 0x0000000000067805 */ /* 0x000fe2000001ff00 */
[----:B------:R-:W-:Y:S02]  /*01e0*/  USHF.R.U32.HI UR9, URZ, 0x1, UR26 ;  /* 0x00000001ff097899 */ /* 0x000fe4000801161a */
[----:B------:R-:W-:Y:S01]  /*01f0*/  ULOP3.LUT UR4, UR6, 0x1ffffffc, URZ, 0xc0, !UPT ;  /* 0x1ffffffc06047892 */ /* 0x000fe2000f8ec0ff */
[----:B------:R-:W-:Y:S01]  /*0200*/  UMOV UR5, URZ ;  /* 0x000000ff00057c82 */ /* 0x000fe20008000000 */
[----:B------:R-:W0:Y:S01]  /*0210*/  LDCU.64 UR18, c[0x0][0x388] ;  /* 0x00007100ff1277ac */ /* 0x000e220008000a00 */
[----:B-1----:R-:W-:-:S02]  /*0220*/  USHF.R.U32.HI UR11, URZ, 0x1, UR27 ;  /* 0x00000001ff0b7899 */ /* 0x002fc4000801161b */
[----:B------:R-:W-:Y:S02]  /*0230*/  UIMAD UR13, UR27, 0x30, URZ ;  /* 0x000000301b0d78a4 */ /* 0x000fe4000f8e02ff */
[----:B----4-:R-:W-:Y:S02]  /*0240*/  UIMAD.WIDE.U32 UR6, UR8, 0x2, UR16 ;  /* 0x00000002080678a5 */ /* 0x010fe4000f8e0010 */
[----:B------:R-:W-:Y:S02]  /*0250*/  USHF.L.U32 UR20, UR27, 0x5, URZ ;  /* 0x000000051b147899 */ /* 0x000fe400080006ff */
[----:B------:R-:W-:Y:S02]  /*0260*/  UIADD3 UR25, UP1, UPT, UR6, 0x40, URZ ;  /* 0x0000004006197890 */ /* 0x000fe4000ff3e0ff */
[----:B------:R-:W-:Y:S02]  /*0270*/  USHF.L.U32 UR21, UR27, 0x4, URZ ;  /* 0x000000041b157899 */ /* 0x000fe400080006ff */
[----:B---3--:R-:W-:Y:S01]  /*0280*/  USHF.L.U32 UR6, UR10, 0x4, URZ ;  /* 0x000000040a067899 */ /* 0x008fe200080006ff */
[----:B0-----:R-:W-:-:S02]  /*0290*/  LOP3.LUT R2, R17, 0x3, RZ, 0xc0, !PT ;  /* 0x0000000311027812 */ /* 0x001fc400078ec0ff */
[----:B------:R-:W-:-:S05]  /*02a0*/  SHF.R.U32.HI R17, RZ, 0x2, R17 ;  /* 0x00000002ff117819 */ /* 0x000fca0000011611 */
[----:B------:R-:W-:Y:S01]  /*02b0*/  IMAD.WIDE.U32 R4, R17, UR9, R2 ;  /* 0x0000000911047c25 */ /* 0x000fe2000f8e0002 */
[----:B------:R-:W-:-:S03]  /*02c0*/  UIADD3 UR9, UPT, UPT, -UR4, URZ, URZ ;  /* 0x000000ff04097290 */ /* 0x000fc6000fffe1ff */
[----:B------:R-:W-:Y:S01]  /*02d0*/  IMAD.WIDE.U32 R16, R17, UR11, R2 ;  /* 0x0000000b11107c25 */ /* 0x000fe2000f8e0002 */
[C---:B------:R-:W-:Y:S01]  /*02e0*/  SHF.L.U64.HI R0, R4.reuse, 0x2, R5 ;  /* 0x0000000204007819 */ /* 0x040fe20000010205 */
[----:B------:R-:W-:Y:S02]  /*02f0*/  UIADD3.X UR11, UPT, UPT, URZ, UR7, URZ, UP1, !UPT ;  /* 0x00000007ff0b7290 */ /* 0x000fe40008ffe4ff */
[----:B------:R-:W-:Y:S01]  /*0300*/  IMAD.SHL.U32 R2, R4, 0x4, RZ ;  /* 0x0000000404027824 */ /* 0x000fe200078e00ff */
[C---:B------:R-:W-:Y:S01]  /*0310*/  SHF.L.U64.HI R3, R16.reuse, 0x2, R17 ;  /* 0x0000000210037819 */ /* 0x040fe20000010211 */
[----:B------:R-:W-:Y:S01]  /*0320*/  IMAD.SHL.U32 R16, R16, 0x4, RZ ;  /* 0x0000000410107824 */ /* 0x000fe200078e00ff */
[----:B------:R-:W-:Y:S01]  /*0330*/  CS2R R4, SRZ ;  /* 0x0000000000047805 */ /* 0x000fe2000001ff00 */
[----:B------:R-:W-:-:S06]  /*0340*/  UMOV UR4, URZ ;  /* 0x000000ff00047c82 */ /* 0x000fcc0008000000 */
.L_x_2:
[----:B------:R-:W-:Y:S01]  /*0350*/  UIMAD.WIDE.U32 UR22, UR8, 0x2, UR16 ;  /* 0x00000002081678a5 */ /* 0x000fe2000f8e0010 */
[----:B------:R-:W-:Y:S01]  /*0360*/  IMAD.U32 R27, RZ, RZ, UR26 ;  /* 0x0000001aff1b7e24 */ /* 0x000fe2000f8e00ff */
[----:B------:R-:W-:-:S04]  /*0370*/  UIADD3 UR7, UP1, UPT, UR6, UR5, URZ ;  /* 0x0000000506077290 */ /* 0x000fc8000ff3e0ff */
[----:B------:R-:W-:Y:S01]  /*0380*/  ULEA.HI.X.SX32 UR10, UR5, URZ, 0x1, UP1 ;  /* 0x000000ff050a7291 */ /* 0x000fe200088f0eff */
[----:B------:R-:W-:Y:S01]  /*0390*/  IADD3 R24, P0, PT, R2, UR22, RZ ;  /* 0x0000001602187c10 */ /* 0x000fe2000ff1e0ff */
[----:B------:R-:W-:-:S03]  /*03a0*/  ULEA UR22, UP1, UR7, UR18, 0x1 ;  /* 0x0000001207167291 */ /* 0x000fc6000f8208ff */
[----:B------:R-:W-:Y:S01]  /*03b0*/  IADD3.X R25, PT, PT, R0, UR23, RZ, P0, !PT ;  /* 0x0000001700197c10 */ /* 0x000fe200087fe4ff */
[----:B------:R-:W-:Y:S02]  /*03c0*/  ULEA.HI.X UR7, UR7, UR19, UR10, 0x1, UP1 ;  /* 0x0000001307077291 */ /* 0x000fe400088f0c0a */
[----:B------:R-:W-:Y:S01]  /*03d0*/  IADD3 R22, P0, PT, R16, UR22, RZ ;  /* 0x0000001610167c10 */ /* 0x000fe2000ff1e0ff */
[----:B------:R-:W-:Y:S01]  /*03e0*/  IMAD.WIDE.U32 R26, R27, 0x10, R24 ;  /* 0x000000101b1a7825 */ /* 0x000fe200078e0018 */
[----:B--2---:R-:W2:Y:S02]  /*03f0*/  LDG.E R12, desc[UR14][R24.64] ;  /* 0x0000000e180c7981 */ /* 0x004ea4000c1e1900 */
[----:B------:R-:W-:Y:S02]  /*0400*/  IADD3.X R23, PT, PT, R3, UR7, RZ, P0, !PT ;  /* 0x0000000703177c10 */ /* 0x000fe400087fe4ff */
[----:B------:R-:W2:Y:S04]  /*0410*/  LDG.E R14, desc[UR14][R24.64+0x10] ;  /* 0x0000100e180e7981 */ /* 0x000ea8000c1e1900 */
[----:B------:R-:W2:Y:S04]  /*0420*/  LDG.E R13, desc[UR14][R26.64] ;  /* 0x0000000e1a0d7981 */ /* 0x000ea8000c1e1900 */
[----:B------:R-:W2:Y:S04]  /*0430*/  LDG.E R15, desc[UR14][R26.64+0x10] ;  /* 0x0000100e1a0f7981 */ /* 0x000ea8000c1e1900 */
[----:B------:R-:W2:Y:S04]  /*0440*/  LDG.E R18, desc[UR14][R22.64] ;  /* 0x0000000e16127981 */ /* 0x000ea8000c1e1900 */
[----:B------:R0:W2:Y:S01]  /*0450*/  LDG.E R19, desc[UR14][R22.64+0x10] ;  /* 0x0000100e16137981 */ /* 0x0000a2000c1e1900 */
[----:B------:R-:W-:-:S04]  /*0460*/  IMAD.U32 R17, RZ, RZ, UR27 ;  /* 0x0000001bff117e24 */ /* 0x000fc8000f8e00ff */
[----:B0-----:R-:W-:-:S05]  /*0470*/  IMAD.WIDE.U32 R22, R17, 0x10, R22 ;  /* 0x0000001011167825 */ /* 0x001fca00078e0016 */
[----:B------:R-:W3:Y:S04]  /*0480*/  LDG.E R20, desc[UR14][R22.64] ;  /* 0x0000000e16147981 */ /* 0x000ee8000c1e1900 */
[----:B------:R0:W3:Y:S01]  /*0490*/  LDG.E R21, desc[UR14][R22.64+0x10] ;  /* 0x0000100e16157981 */ /* 0x0000e2000c1e1900 */
[----:B------:R-:W-:-:S04]  /*04a0*/  UIADD3 UR7, UP1, UPT, UR6, UR21, URZ ;  /* 0x0000001506077290 */ /* 0x000fc8000ff3e0ff */
[----:B------:R-:W-:Y:S02]  /*04b0*/  ULEA.HI.X.SX32 UR10, UR21, URZ, 0x1, UP1 ;  /* 0x000000ff150a7291 */ /* 0x000fe400088f0eff */
[----:B------:R-:W-:Y:S01]  /*04c0*/  ULEA UR22, UP1, UR7, UR18, 0x1 ;  /* 0x0000001207167291 */ /* 0x000fe2000f8208ff */
[----:B------:R-:W-:-:S03]  /*04d0*/  IMAD.U32 R17, RZ, RZ, UR26 ;  /* 0x0000001aff117e24 */ /* 0x000fc6000f8e00ff */
[----:B------:R-:W-:Y:S01]  /*04e0*/  ULEA.HI.X UR7, UR7, UR19, UR10, 0x1, UP1 ;  /* 0x0000001307077291 */ /* 0x000fe200088f0c0a */
[----:B--2---:R-:W-:Y:S01]  /*04f0*/  HMMA.16816.F32 R4, R12, R18, R4 ;  /* 0x000000120c04723c */ /* 0x004fe20000001804 */
[----:B------:R-:W-:-:S04]  /*0500*/  IADD3 R18, P0, PT, R2, UR25, RZ ;  /* 0x0000001902127c10 */ /* 0x000fc8000ff1e0ff */
[----:B------:R-:W-:Y:S02]  /*0510*/  IADD3.X R19, PT, PT, R0, UR11, RZ, P0, !PT ;  /* 0x0000000b00137c10 */ /* 0x000fe400087fe4ff */
[----:B------:R-:W-:Y:S01]  /*0520*/  IADD3 R28, P0, PT, R16, UR22, RZ ;  /* 0x00000016101c7c10 */ /* 0x000fe2000ff1e0ff */
[----:B0-----:R-:W-:-:S03]  /*0530*/  IMAD.WIDE.U32 R22, R17, 0x10, R18 ;  /* 0x0000001011167825 */ /* 0x001fc600078e0012 */
[----:B------:R-:W-:Y:S01]  /*0540*/  IADD3.X R29, PT, PT, R3, UR7, RZ, P0, !PT ;  /* 0x00000007031d7c10 */ /* 0x000fe200087fe4ff */
[----:B------:R-:W-:-:S04]  /*0550*/  IMAD.U32 R17, RZ, RZ, UR27 ;  /* 0x0000001bff117e24 */ /* 0x000fc8000f8e00ff */
[----:B------:R-:W2:Y:S04]  /*0560*/  LDG.E R24, desc[UR14][R28.64] ;  /* 0x0000000e1c187981 */ /* 0x000ea8000c1e1900 */
[----:B------:R0:W2:Y:S01]  /*0570*/  LDG.E R25, desc[UR14][R28.64+0x10] ;  /* 0x0000100e1c197981 */ /* 0x0000a2000c1e1900 */
[----:B---3--:R-:W-:Y:S03]  /*0580*/  HMMA.16816.F32 R8, R12, R20, R8 ;  /* 0x000000140c08723c */ /* 0x008fe60000001808 */
[----:B------:R-:W2:Y:S04]  /*0590*/  LDG.E R12, desc[UR14][R18.64+-0x20] ;  /* 0xffffe00e120c7981 */ /* 0x000ea8000c1e1900 */
[----:B------:R-:W2:Y:S01]  /*05a0*/  LDG.E R14, desc[UR14][R18.64+-0x10] ;  /* 0xfffff00e120e7981 */ /* 0x000ea2000c1e1900 */
[----:B0-----:R-:W-:-:S03]  /*05b0*/  IMAD.WIDE.U32 R28, R17, 0x10, R28 ;  /* 0x00000010111c7825 */ /* 0x001fc600078e001c */
[----:B------:R-:W2:Y:S04]  /*05c0*/  LDG.E R13, desc[UR14][R22.64+-0x20] ;  /* 0xffffe00e160d7981 */ /* 0x000ea8000c1e1900 */
[----:B------:R-:W2:Y:S04]  /*05d0*/  LDG.E R15, desc[UR14][R22.64+-0x10] ;  /* 0xfffff00e160f7981 */ /* 0x000ea8000c1e1900 */
[----:B------:R-:W3:Y:S04]  /*05e0*/  LDG.E R20, desc[UR14][R28.64] ;  /* 0x0000000e1c147981 */ /* 0x000ee8000c1e1900 */
[----:B------:R0:W3:Y:S01]  /*05f0*/  LDG.E R21, desc[UR14][R28.64+0x10] ;  /* 0x0000100e1c157981 */ /* 0x0000e2000c1e1900 */
[----:B------:R-:W-:-:S04]  /*0600*/  UIADD3 UR7, UP1, UPT, UR6, UR20, URZ ;  /* 0x0000001406077290 */ /* 0x000fc8000ff3e0ff */
[----:B------:R-:W-:Y:S02]  /*0610*/  ULEA.HI.X.SX32 UR10, UR20, URZ, 0x1, UP1 ;  /* 0x000000ff140a7291 */ /* 0x000fe400088f0eff */
[----:B------:R-:W-:-:S04]  /*0620*/  ULEA UR22, UP1, UR7, UR18, 0x1 ;  /* 0x0000001207167291 */ /* 0x000fc8000f8208ff */
[----:B------:R-:W-:Y:S02]  /*0630*/  ULEA.HI.X UR7, UR7, UR19, UR10, 0x1, UP1 ;  /* 0x0000001307077291 */ /* 0x000fe400088f0c0a */
[----:B------:R-:W-:-:S04]  /*0640*/  IADD3 R26, P0, PT, R16, UR22, RZ ;  /* 0x00000016101a7c10 */ /* 0x000fc8000ff1e0ff */
[----:B------:R-:W-:-:S03]  /*0650*/  IADD3.X R27, PT, PT, R3, UR7, RZ, P0, !PT ;  /* 0x00000007031b7c10 */ /* 0x000fc600087fe4ff */
[----:B0-----:R-:W-:Y:S01]  /*0660*/  IMAD.WIDE.U32 R28, R17, 0x10, R26 ;  /* 0x00000010111c7825 */ /* 0x001fe200078e001a */
[C---:B--2---:R-:W-:Y:S01]  /*0670*/  HMMA.16816.F32 R4, R12.reuse, R24, R4 ;  /* 0x000000180c04723c */ /* 0x044fe20000001804 */
[----:B------:R-:W2:Y:S04]  /*0680*/  LDG.E R24, desc[UR14][R26.64] ;  /* 0x0000000e1a187981 */ /* 0x000ea8000c1e1900 */
[----:B------:R-:W2:Y:S03]  /*0690*/  LDG.E R25, desc[UR14][R26.64+0x10] ;  /* 0x0000100e1a197981 */ /* 0x000ea6000c1e1900 */
[----:B---3--:R-:W-:Y:S01]  /*06a0*/  HMMA.16816.F32 R8, R12, R20, R8 ;  /* 0x000000140c08723c */ /* 0x008fe20000001808 */
[----:B------:R-:W2:Y:S04]  /*06b0*/  LDG.E R12, desc[UR14][R18.64] ;  /* 0x0000000e120c7981 */ /* 0x000ea8000c1e1900 */
[----:B------:R-:W2:Y:S04]  /*06c0*/  LDG.E R14, desc[UR14][R18.64+0x10] ;  /* 0x0000100e120e7981 */ /* 0x000ea8000c1e1900 */
[----:B------:R-:W2:Y:S04]  /*06d0*/  LDG.E R13, desc[UR14][R22.64] ;  /* 0x0000000e160d7981 */ /* 0x000ea8000c1e1900 */
[----:B------:R-:W2:Y:S04]  /*06e0*/  LDG.E R15, desc[UR14][R22.64+0x10] ;  /* 0x0000100e160f7981 */ /* 0x000ea8000c1e1900 */
[----:B------:R-:W3:Y:S04]  /*06f0*/  LDG.E R20, desc[UR14][R28.64] ;  /* 0x0000000e1c147981 */ /* 0x000ee8000c1e1900 */
[----:B------:R0:W3:Y:S01]  /*0700*/  LDG.E R21, desc[UR14][R28.64+0x10] ;  /* 0x0000100e1c157981 */ /* 0x0000e2000c1e1900 */
[----:B------:R-:W-:-:S04]  /*0710*/  UIADD3 UR7, UP1, UPT, UR6, UR13, URZ ;  /* 0x0000000d06077290 */ /* 0x000fc8000ff3e0ff */
[----:B------:R-:W-:Y:S02]  /*0720*/  ULEA.HI.X.SX32 UR10, UR13, URZ, 0x1, UP1 ;  /* 0x000000ff0d0a7291 */ /* 0x000fe400088f0eff */
[----:B------:R-:W-:-:S04]  /*0730*/  ULEA UR22, UP1, UR7, UR18, 0x1 ;  /* 0x0000001207167291 */ /* 0x000fc8000f8208ff */
[----:B------:R-:W-:Y:S01]  /*0740*/  ULEA.HI.X UR7, UR7, UR19, UR10, 0x1, UP1 ;  /* 0x0000001307077291 */ /* 0x000fe200088f0c0a */
[----:B--2---:R-:W-:Y:S01]  /*0750*/  HMMA.16816.F32 R4, R12, R24, R4 ;  /* 0x000000180c04723c */ /* 0x004fe20000001804 */
[----:B------:R-:W-:-:S04]  /*0760*/  IADD3 R24, P0, PT, R16, UR22, RZ ;  /* 0x0000001610187c10 */ /* 0x000fc8000ff1e0ff */
[----:B------:R-:W-:-:S03]  /*0770*/  IADD3.X R25, PT, PT, R3, UR7, RZ, P0, !PT ;  /* 0x0000000703197c10 */ /* 0x000fc600087fe4ff */
[----:B0-----:R-:W-:Y:S01]  /*0780*/  IMAD.WIDE.U32 R28, R17, 0x10, R24 ;  /* 0x00000010111c7825 */ /* 0x001fe200078e0018 */
[----:B---3--:R-:W-:Y:S01]  /*0790*/  HMMA.16816.F32 R8, R12, R20, R8 ;  /* 0x000000140c08723c */ /* 0x008fe20000001808 */
[----:B------:R-:W2:Y:S04]  /*07a0*/  LDG.E R20, desc[UR14][R24.64] ;  /* 0x0000000e18147981 */ /* 0x000ea8000c1e1900 */
[----:B------:R-:W2:Y:S04]  /*07b0*/  LDG.E R21, desc[UR14][R24.64+0x10] ;  /* 0x0000100e18157981 */ /* 0x000ea8000c1e1900 */
[----:B------:R-:W2:Y:S04]  /*07c0*/  LDG.E R12, desc[UR14][R18.64+0x20] ;  /* 0x0000200e120c7981 */ /* 0x000ea8000c1e1900 */
[----:B------:R-:W2:Y:S04]  /*07d0*/  LDG.E R14, desc[UR14][R18.64+0x30] ;  /* 0x0000300e120e7981 */ /* 0x000ea8000c1e1900 */
[----:B------:R-:W2:Y:S04]  /*07e0*/  LDG.E R13, desc[UR14][R22.64+0x20] ;  /* 0x0000200e160d7981 */ /* 0x000ea8000c1e1900 */
[----:B------:R-:W2:Y:S04]  /*07f0*/  LDG.E R15, desc[UR14][R22.64+0x30] ;  /* 0x0000300e160f7981 */ /* 0x000ea8000c1e1900 */
[----:B------:R-:W3:Y:S04]  /*0800*/  LDG.E R26, desc[UR14][R28.64] ;  /* 0x0000000e1c1a7981 */ /* 0x000ee8000c1e1900 */
[----:B------:R-:W3:Y:S01]  /*0810*/  LDG.E R27, desc[UR14][R28.64+0x10] ;  /* 0x0000100e1c1b7981 */ /* 0x000ee2000c1e1900 */
[----:B------:R-:W-:-:S02]  /*0820*/  UIADD3 UR25, UP1, UPT, UR25, 0x80, URZ ;  /* 0x0000008019197890 */ /* 0x000fc4000ff3e0ff */
[----:B------:R-:W-:Y:S02]  /*0830*/  UIADD3 UR9, UPT, UPT, UR9, 0x4, URZ ;  /* 0x0000000409097890 */ /* 0x000fe4000fffe0ff */
[----:B------:R-:W-:Y:S02]  /*0840*/  UIADD3.X UR11, UPT, UPT, URZ, UR11, URZ, UP1, !UPT ;  /* 0x0000000bff0b7290 */ /* 0x000fe40008ffe4ff */
[----:B------:R-:W-:Y:S02]  /*0850*/  UISETP.NE.AND UP1, UPT, UR9, URZ, UPT ;  /* 0x000000ff0900728c */ /* 0x000fe4000bf25270 */
[----:B------:R-:W-:Y:S02]  /*0860*/  UIADD3 UR4, UPT, UPT, UR4, 0x40, URZ ;  /* 0x0000004004047890 */ /* 0x000fe4000fffe0ff */
[----:B------:R-:W-:Y:S02]  /*0870*/  UIADD3 UR8, UPT, UPT, UR8, 0x40, URZ ;  /* 0x0000004008087890 */ /* 0x000fe4000fffe0ff */
[----:B------:R-:W-:-:S02]  /*0880*/  ULEA UR13, UR27, UR13, 0x6 ;  /* 0x0000000d1b0d7291 */ /* 0x000fc4000f8e30ff */
[----:B------:R-:W-:Y:S02]  /*0890*/  ULEA UR20, UR27, UR20, 0x6 ;  /* 0x000000141b147291 */ /* 0x000fe4000f8e30ff */
[----:B------:R-:W-:Y:S02]  /*08a0*/  ULEA UR21, UR27, UR21, 0x6 ;  /* 0x000000151b157291 */ /* 0x000fe4000f8e30ff */
[----:B------:R-:W-:Y:S01]  /*08b0*/  ULEA UR5, UR27, UR5, 0x6 ;  /* 0x000000051b057291 */ /* 0x000fe2000f8e30ff */
[C---:B--2---:R-:W-:Y:S08]  /*08c0*/  HMMA.16816.F32 R4, R12.reuse, R20, R4 ;  /* 0x000000140c04723c */ /* 0x044ff00000001804 */
[----:B---3--:R-:W-:Y:S01]  /*08d0*/  HMMA.16816.F32 R8, R12, R26, R8 ;  /* 0x0000001a0c08723c */ /* 0x008fe20000001808 */
[----:B------:R-:W-:-:S04]  /*08e0*/  NOP ;  /* 0x0000000000007918 */ /* 0x000fc80000000000 */
[----:B------:R-:W-:-:S15]  /*08f0*/  BRA.U UP1, `(.L_x_2) ;  /* 0xfffffff901947547 */ /* 0x000fde000b83ffff */
.L_x_1:
[----:B------:R-:W-:Y:S05]  /*0900*/  BRA.U !UP0, `(.L_x_0) ;  /* 0x0000000108c07547 */ /* 0x000fea000b800000 */
[----:B------:R-:W0:Y:S01]  /*0910*/  S2R R0, SR_LANEID ;  /* 0x0000000000007919 */ /* 0x000e220000000000 */
[----:B------:R-:W1:Y:S01]  /*0920*/  LDCU UR13, c[0x0][0x3a0] ;  /* 0x00007400ff0d77ac */ /* 0x000e620008000800 */
[----:B------:R-:W-:Y:S01]  /*0930*/  IMAD.MOV.U32 R3, RZ, RZ, RZ ;  /* 0x000000ffff037224 */ /* 0x000fe200078e00ff */
[----:B------:R-:W-:Y:S01]  /*0940*/  UIADD3 UR5, UPT, UPT, -UR12, URZ, URZ ;  /* 0x000000ff0c057290 */ /* 0x000fe2000fffe1ff */
[----:B------:R-:W3:Y:S01]  /*0950*/  S2UR UR12, SR_CTAID.X ;  /* 0x00000000000c79c3 */ /* 0x000ee20000002500 */
[----:B------:R-:W-:Y:S02]  /*0960*/  USHF.R.U32.HI UR7, URZ, 0x1, UR26 ;  /* 0x00000001ff077899 */ /* 0x000fe4000801161a */
[----:B------:R-:W-:Y:S01]  /*0970*/  UIMAD UR6, UR24, UR26, URZ ;  /* 0x0000001a180672a4 */ /* 0x000fe2000f8e02ff */
[----:B------:R-:W4:Y:S03]  /*0980*/  LDCU.64 UR16, c[0x0][0x380] ;  /* 0x00007000ff1077ac */ /* 0x000f260008000a00 */
[----:B------:R-:W-:Y:S01]  /*0990*/  USHF.L.U32 UR6, UR6, 0x4, URZ ;  /* 0x0000000406067899 */ /* 0x000fe200080006ff */
[----:B------:R-:W0:Y:S01]  /*09a0*/  LDCU.64 UR18, c[0x0][0x388] ;  /* 0x00007100ff1277ac */ /* 0x000e220008000a00 */
[----:B-1----:R-:W-:-:S02]  /*09b0*/  USHF.R.U32.HI UR9, URZ, 0x1, UR13 ;  /* 0x00000001ff097899 */ /* 0x002fc4000801160d */
[----:B------:R-:W-:Y:S02]  /*09c0*/  UIMAD UR8, UR4, UR13, URZ ;  /* 0x0000000d040872a4 */ /* 0x000fe4000f8e02ff */
[----:B------:R-:W-:Y:S01]  /*09d0*/  UIADD3 UR4, UPT, UPT, UR6, UR4, URZ ;  /* 0x0000000406047290 */ /* 0x000fe2000fffe0ff */
[----:B0-----:R-:W-:Y:S02]  /*09e0*/  LOP3.LUT R2, R0, 0x3, RZ, 0xc0, !PT ;  /* 0x0000000300027812 */ /* 0x001fe400078ec0ff */
[----:B------:R-:W-:-:S05]  /*09f0*/  SHF.R.U32.HI R13, RZ, 0x2, R0 ;  /* 0x00000002ff0d7819 */ /* 0x000fca0000011600 */
[----:B------:R-:W-:-:S04]  /*0a00*/  IMAD.WIDE.U32 R26, R13, UR7, R2 ;  /* 0x000000070d1a7c25 */ /* 0x000fc8000f8e0002 */
[----:B------:R-:W-:Y:S01]  /*0a10*/  IMAD.WIDE.U32 R2, R13, UR9, R2 ;  /* 0x000000090d027c25 */ /* 0x000fe2000f8e0002 */
[----:B------:R-:W-:-:S04]  /*0a20*/  SHF.L.U64.HI R0, R26, 0x2, R27 ;  /* 0x000000021a007819 */ /* 0x000fc8000001021b */
[----:B---34-:R-:W-:-:S07]  /*0a30*/  SHF.L.U64.HI R28, R2, 0x2, R3 ;  /* 0x00000002021c7819 */ /* 0x018fce0000010203 */
.L_x_3:
[----:B------:R-:W-:Y:S01]  /*0a40*/  ULEA UR6, UP0, UR12, UR8, 0x4 ;  /* 0x000000080c067291 */ /* 0x000fe2000f8020ff */
[----:B------:R-:W-:Y:S01]  /*0a50*/  IMAD.U32 R17, RZ, RZ, UR26 ;  /* 0x0000001aff117e24 */ /* 0x000fe2000f8e00ff */
[----:B------:R-:W-:Y:S01]  /*0a60*/  UIMAD.WIDE.U32 UR10, UR4, 0x2, UR16 ;  /* 0x00000002040a78a5 */ /* 0x000fe2000f8e0010 */
[----:B------:R-:W-:Y:S01]  /*0a70*/  IMAD.U32 R19, RZ, RZ, UR13 ;  /* 0x0000000dff137e24 */ /* 0x000fe2000f8e00ff */
[----:B------:R-:W-:Y:S02]  /*0a80*/  ULEA.HI.X.SX32 UR7, UR8, URZ, 0x1, UP0 ;  /* 0x000000ff08077291 */ /* 0x000fe400080f0eff */
[----:B------:R-:W-:Y:S02]  /*0a90*/  ULEA UR9, UP0, UR6, UR18, 0x1 ;  /* 0x0000001206097291 */ /* 0x000fe4000f8008ff */
[----:B------:R-:W-:Y:S02]  /*0aa0*/  LEA R22, P0, R26, UR10, 0x2 ;  /* 0x0000000a1a167c11 */ /* 0x000fe4000f8010ff */
[----:B------:R-:W-:-:S02]  /*0ab0*/  ULEA.HI.X UR6, UR6, UR19, UR7, 0x1, UP0 ;  /* 0x0000001306067291 */ /* 0x000fc400080f0c07 */
[----:B------:R-:W-:Y:S02]  /*0ac0*/  LEA R24, P1, R2, UR9, 0x2 ;  /* 0x0000000902187c11 */ /* 0x000fe4000f8210ff */
[----:B------:R-:W-:Y:S02]  /*0ad0*/  IADD3.X R23, PT, PT, R0, UR11, RZ, P0, !PT ;  /* 0x0000000b00177c10 */ /* 0x000fe400087fe4ff */
[----:B------:R-:W-:Y:S01]  /*0ae0*/  IADD3.X R25, PT, PT, R28, UR6, RZ, P1, !PT ;  /* 0x000000061c197c10 */ /* 0x000fe20008ffe4ff */
[----:B------:R-:W-:Y:S02]  /*0af0*/  IMAD.WIDE.U32 R16, R17, 0x10, R22 ;  /* 0x0000001011107825 */ /* 0x000fe400078e0016 */
[----:B--2---:R-:W2:Y:S02]  /*0b00*/  LDG.E R12, desc[UR14][R22.64] ;  /* 0x0000000e160c7981 */ /* 0x004ea4000c1e1900 */
[----:B------:R-:W-:Y:S02]  /*0b10*/  IMAD.WIDE.U32 R18, R19, 0x10, R24 ;  /* 0x0000001013127825 */ /* 0x000fe400078e0018 */
[----:B------:R-:W2:Y:S04]  /*0b20*/  LDG.E R13, desc[UR14][R16.64] ;  /* 0x0000000e100d7981 */ /* 0x000ea8000c1e1900 */
[----:B------:R-:W2:Y:S04]  /*0b30*/  LDG.E R15, desc[UR14][R16.64+0x10] ;  /* 0x0000100e100f7981 */ /* 0x000ea8000c1e1900 */
[----:B------:R-:W2:Y:S04]  /*0b40*/  LDG.E R20, desc[UR14][R24.64] ;  /* 0x0000000e18147981 */ /* 0x000ea8000c1e1900 */
[----:B------:R-:W2:Y:S04]  /*0b50*/  LDG.E R21, desc[UR14][R24.64+0x10] ;  /* 0x0000100e18157981 */ /* 0x000ea8000c1e1900 */
[----:B------:R-:W2:Y:S04]  /*0b60*/  LDG.E R14, desc[UR14][R22.64+0x10] ;  /* 0x0000100e160e7981 */ /* 0x000ea8000c1e1900 */
[----:B------:R-:W3:Y:S04]  /*0b70*/  LDG.E R16, desc[UR14][R18.64] ;  /* 0x0000000e12107981 */ /* 0x000ee8000c1e1900 */
[----:B------:R-:W3:Y:S01]  /*0b80*/  LDG.E R17, desc[UR14][R18.64+0x10] ;  /* 0x0000100e12117981 */ /* 0x000ee2000c1e1900 */
[----:B------:R-:W-:-:S04]  /*0b90*/  UIADD3 UR5, UPT, UPT, UR5, 0x1, URZ ;  /* 0x0000000105057890 */ /* 0x000fc8000fffe0ff */
[----:B------:R-:W-:Y:S02]  /*0ba0*/  UISETP.NE.AND UP0, UPT, UR5, URZ, UPT ;  /* 0x000000ff0500728c */ /* 0x000fe4000bf05270 */
[----:B------:R-:W-:Y:S02]  /*0bb0*/  UIADD3 UR4, UPT, UPT, UR4, 0x10, URZ ;  /* 0x0000001004047890 */ /* 0x000fe4000fffe0ff */
[----:B------:R-:W-:Y:S01]  /*0bc0*/  ULEA UR8, UR13, UR8, 0x4 ;  /* 0x000000080d087291 */ /* 0x000fe2000f8e20ff */
[C---:B--2---:R-:W-:Y:S08]  /*0bd0*/  HMMA.16816.F32 R4, R12.reuse, R20, R4 ;  /* 0x000000140c04723c */ /* 0x044ff00000001804 */
[----:B---3--:R-:W-:Y:S01]  /*0be0*/  HMMA.16816.F32 R8, R12, R16, R8 ;  /* 0x000000100c08723c */ /* 0x008fe20000001808 */
[----:B------:R-:W-:-:S04]  /*0bf0*/  NOP ;  /* 0x0000000000007918 */ /* 0x000fc80000000000 */
[----:B------:R-:W-:-:S15]  /*0c00*/  BRA.U UP0, `(.L_x_3) ;  /* 0xfffffffd008c7547 */ /* 0x000fde000b83ffff */
.L_x_0:
[----:B------:R-:W0:Y:S01]  /*0c10*/  S2R R12, SR_LANEID ;  /* 0x00000000000c7919 */ /* 0x000e220000000000 */
[----:B------:R-:W1:Y:S01]  /*0c20*/  LDC R14, c[0x0][0x3a0] ;  /* 0x0000e800ff0e7b82 */ /* 0x000e620000000800 */
[----:B------:R-:W3:Y:S07]  /*0c30*/  S2R R13, SR_CTAID.X ;  /* 0x00000000000d7919 */ /* 0x000eee0000002500 */
[----:B------:R-:W4:Y:S01]  /*0c40*/  LDC.64 R2, c[0x0][0x390] ;  /* 0x0000e400ff027b82 */ /* 0x000f220000000a00 */
[----:B-1----:R-:W-:Y:S01]  /*0c50*/  IMAD R0, R14, UR24, RZ ;  /* 0x000000180e007c24 */ /* 0x002fe2000f8e02ff */
[----:B------:R-:W-:-:S03]  /*0c60*/  SHF.R.U32.HI R17, RZ, 0x1, R14 ;  /* 0x00000001ff117819 */ /* 0x000fc6000001160e */
[----:B------:R-:W-:Y:S01]  /*0c70*/  IMAD.SHL.U32 R0, R0, 0x10, RZ ;  /* 0x0000001000007824 */ /* 0x000fe200078e00ff */
[----:B0-----:R-:W-:Y:S02]  /*0c80*/  SHF.R.U32.HI R15, RZ, 0x2, R12 ;  /* 0x00000002ff0f7819 */ /* 0x001fe4000001160c */
[----:B------:R-:W-:Y:S02]  /*0c90*/  LOP3.LUT R12, R12, 0x3, RZ, 0xc0, !PT ;  /* 0x000000030c0c7812 */ /* 0x000fe400078ec0ff */
[----:B---3--:R-:W-:Y:S01]  /*0ca0*/  LEA R14, P0, R13, R0, 0x4 ;  /* 0x000000000d0e7211 */ /* 0x008fe200078020ff */
[----:B------:R-:W-:-:S03]  /*0cb0*/  IMAD.MOV.U32 R13, RZ, RZ, RZ ;  /* 0x000000ffff0d7224 */ /* 0x000fc600078e00ff */
[----:B------:R-:W-:Y:S01]  /*0cc0*/  LEA.HI.X.SX32 R0, R0, RZ, 0x1, P0 ;  /* 0x000000ff00007211 */ /* 0x000fe200000f0eff */
[----:B------:R-:W-:Y:S01]  /*0cd0*/  IMAD.WIDE.U32 R12, R15, R17, R12 ;  /* 0x000000110f0c7225 */ /* 0x000fe200078e000c */
[----:B----4-:R-:W-:-:S04]  /*0ce0*/  LEA R15, P0, R14, R2, 0x2 ;  /* 0x000000020e0f7211 */ /* 0x010fc800078010ff */
[----:B------:R-:W-:Y:S02]  /*0cf0*/  LEA.HI.X R3, R14, R3, R0, 0x2, P0 ;  /* 0x000000030e037211 */ /* 0x000fe400000f1400 */
[----:B------:R-:W-:-:S04]  /*0d00*/  LEA R2, P0, R12, R15, 0x3 ;  /* 0x0000000f0c027211 */ /* 0x000fc800078018ff */
[----:B------:R-:W-:-:S03]  /*0d10*/  LEA.HI.X R3, R12, R3, R13, 0x3, P0 ;  /* 0x000000030c037211 */ /* 0x000fc600000f1c0d */
[----:B------:R-:W-:Y:S02]  /*0d20*/  IMAD.WIDE.U32 R12, R17, 0x40, R2 ;  /* 0x00000040110c7825 */ /* 0x000fe400078e0002 */
[----:B--2---:R-:W-:Y:S04]  /*0d30*/  STG.E.64 desc[UR14][R2.64], R4 ;  /* 0x0000000402007986 */ /* 0x004fe8000c101b0e */
[----:B------:R-:W-:Y:S04]  /*0d40*/  STG.E.64 desc[UR14][R12.64], R6 ;  /* 0x000000060c007986 */ /* 0x000fe8000c101b0e */
[----:B------:R-:W-:Y:S04]  /*0d50*/  STG.E.64 desc[UR14][R2.64+0x20], R8 ;  /* 0x0000200802007986 */ /* 0x000fe8000c101b0e */
[----:B------:R-:W-:Y:S01]  /*0d60*/  STG.E.64 desc[UR14][R12.64+0x20], R10 ;  /* 0x0000200a0c007986 */ /* 0x000fe2000c101b0e */
[----:B------:R-:W-:Y:S05]  /*0d70*/  EXIT ;  /* 0x000000000000794d */ /* 0x000fea0003800000 */
.L_x_4:
[----:B------:R-:W-:-:S00]  /*0d80*/  BRA `(.L_x_4) ;  /* 0xfffffffc00fc7947 */ /* 0x000fc0000383ffff */
[----:B------:R-:W-:-:S00]  /*0d90*/  NOP ;  /* 0x0000000000007918 */ /* 0x000fc00000000000 */
        /* <DEDUP_REMOVED lines=14> */
.L_x_5:


//--------------------- .nv.shared.reserved.0     --------------------------
	.section	.nv.shared.reserved.0,"aw",@nobits
	.weak		__nv_reservedSMEM_offset_0_alias
	.size		__nv_reservedSMEM_offset_0_alias, 0, 64
	.other		__nv_reservedSMEM_offset_0_alias,@"STO_CUDA_RESERVED_SHARED STV_DEFAULT"
__nv_reservedSMEM_offset_0_alias:
	.zero		0
	.zero		64


//--------------------- .nv.constant0._Z8wmmaGemmPK6__halfS1_Pfiii --------------------------
	.section	.nv.constant0._Z8wmmaGemmPK6__halfS1_Pfiii,"a",@progbits
	.sectionflags	@""
	.align	4
.nv.constant0._Z8wmmaGemmPK6__halfS1_Pfiii:
	.zero		932


//--------------------- SYMBOLS --------------------------

	.type		.nv.reservedSmem.offset0,@object
	.size		.nv.reservedSmem.offset0,0x4
